	.headerflags	@"EF_CUDA_TEXMODE_UNIFIED EF_CUDA_64BIT_ADDRESS EF_CUDA_SM86 EF_CUDA_VIRTUAL_SM(EF_CUDA_SM86)"
	.elftype	@"ET_EXEC"


//--------------------- .nv.info                  --------------------------
	.section	.nv.info,"",@"SHT_CUDA_INFO"
	.align	4


	//----- nvinfo : EIATTR_REGCOUNT
	.align		4
        /*0000*/ 	.byte	0x04, 0x2f
        /*0002*/ 	.short	(.L_1 - .L_0)
	.align		4
.L_0:
        /*0004*/ 	.word	index@(triton_mm)
        /*0008*/ 	.word	0x0000003c


	//----- nvinfo : EIATTR_MIN_STACK_SIZE
	.align		4
.L_1:
        /*000c*/ 	.byte	0x04, 0x12
        /*000e*/ 	.short	(.L_3 - .L_2)
	.align		4
.L_2:
        /*0010*/ 	.word	index@(triton_mm)
        /*0014*/ 	.word	0x00000000


	//----- nvinfo : EIATTR_FRAME_SIZE
	.align		4
.L_3:
        /*0018*/ 	.byte	0x04, 0x11
        /*001a*/ 	.short	(.L_5 - .L_4)
	.align		4
.L_4:
        /*001c*/ 	.word	index@(triton_mm)
        /*0020*/ 	.word	0x00000000


	//----- nvinfo : EIATTR_MIN_STACK_SIZE
	.align		4
.L_5:
        /*0024*/ 	.byte	0x04, 0x12
        /*0026*/ 	.short	(.L_7 - .L_6)
	.align		4
.L_6:
        /*0028*/ 	.word	index@(triton_mm)
        /*002c*/ 	.word	0x00000000
.L_7:


//--------------------- .nv.info.triton_mm        --------------------------
	.section	.nv.info.triton_mm,"",@"SHT_CUDA_INFO"
	.sectionflags	@""
	.align	4


	//----- nvinfo : EIATTR_CUDA_API_VERSION
	.align		4
        /*0000*/ 	.byte	0x04, 0x37
        /*0002*/ 	.short	(.L_9 - .L_8)
.L_8:
        /*0004*/ 	.word	0x0000007c


	//----- nvinfo : EIATTR_SW2861232_WAR
	.align		4
.L_9:
        /*0008*/ 	.byte	0x01, 0x35
	.zero		2


	//----- nvinfo : EIATTR_PARAM_CBANK
	.align		4
        /*000c*/ 	.byte	0x04, 0x0a
        /*000e*/ 	.short	(.L_11 - .L_10)
	.align		4
.L_10:
        /*0010*/ 	.word	index@(.nv.constant0.triton_mm)
        /*0014*/ 	.short	0x0160
        /*0016*/ 	.short	0x0020


	//----- nvinfo : EIATTR_CBANK_PARAM_SIZE
	.align		4
.L_11:
        /*0018*/ 	.byte	0x03, 0x19
        /*001a*/ 	.short	0x0020


	//----- nvinfo : EIATTR_KPARAM_INFO
	.align		4
        /*001c*/ 	.byte	0x04, 0x17
        /*001e*/ 	.short	(.L_13 - .L_12)
.L_12:
        /*0020*/ 	.word	0x00000000
        /*0024*/ 	.short	0x0003
        /*0026*/ 	.short	0x0018
        /*0028*/ 	.byte	0x00, 0xf4, 0x21, 0x00


	//----- nvinfo : EIATTR_KPARAM_INFO
	.align		4
.L_13:
        /*002c*/ 	.byte	0x04, 0x17
        /*002e*/ 	.short	(.L_15 - .L_14)
.L_14:
        /*0030*/ 	.word	0x00000000
        /*0034*/ 	.short	0x0002
        /*0036*/ 	.short	0x0010
        /*0038*/ 	.byte	0x00, 0xf4, 0x21, 0x00


	//----- nvinfo : EIATTR_KPARAM_INFO
	.align		4
.L_15:
        /*003c*/ 	.byte	0x04, 0x17
        /*003e*/ 	.short	(.L_17 - .L_16)
.L_16:
        /*0040*/ 	.word	0x00000000
        /*0044*/ 	.short	0x0001
        /*0046*/ 	.short	0x0008
        /*0048*/ 	.byte	0x00, 0xf4, 0x21, 0x00


	//----- nvinfo : EIATTR_KPARAM_INFO
	.align		4
.L_17:
        /*004c*/ 	.byte	0x04, 0x17
        /*004e*/ 	.short	(.L_19 - .L_18)
.L_18:
        /*0050*/ 	.word	0x00000000
        /*0054*/ 	.short	0x0000
        /*0056*/ 	.short	0x0000
        /*0058*/ 	.byte	0x00, 0xf4, 0x21, 0x00


	//----- nvinfo : EIATTR_MAXREG_COUNT
	.align		4
.L_19:
        /*005c*/ 	.byte	0x03, 0x1b
        /*005e*/ 	.short	0x00ff


	//----- nvinfo : EIATTR_EXIT_INSTR_OFFSETS
	.align		4
        /*0060*/ 	.byte	0x04, 0x1c
        /*0062*/ 	.short	(.L_21 - .L_20)


	//   ....[0]....
.L_20:
        /*0064*/ 	.word	0x000018f0


	//   ....[1]....
        /*0068*/ 	.word	0x00001940


	//----- nvinfo : EIATTR_REQNTID
	.align		4
.L_21:
        /*006c*/ 	.byte	0x04, 0x10
        /*006e*/ 	.short	(.L_23 - .L_22)
.L_22:
        /*0070*/ 	.word	0x00000100
        /*0074*/ 	.word	0x00000001
        /*0078*/ 	.word	0x00000001
.L_23:


//--------------------- .nv.callgraph             --------------------------
	.section	.nv.callgraph,"",@"SHT_CUDA_CALLGRAPH"
	.align	4
	.sectionentsize	8
	.align		4
        /*0000*/ 	.word	0x00000000
	.align		4
        /*0004*/ 	.word	0xffffffff
	.align		4
        /*0008*/ 	.word	0x00000000
	.align		4
        /*000c*/ 	.word	0xfffffffe
	.align		4
        /*0010*/ 	.word	0x00000000
	.align		4
        /*0014*/ 	.word	0xfffffffd
	.align		4
        /*0018*/ 	.word	0x00000000
	.align		4
        /*001c*/ 	.word	0xfffffffc


//--------------------- .nv.rel.action            --------------------------
	.section	.nv.rel.action,"",@"SHT_CUDA_RELOCINFO"
	.align	8
	.sectionentsize	8
        /*0000*/ 	.byte	0x73, 0x00, 0x00, 0x00, 0x00, 0x00, 0x00, 0x00, 0x00, 0x00, 0x00, 0x11, 0x25, 0x00, 0x05, 0x36


//--------------------- .nv.constant0.triton_mm   --------------------------
	.section	.nv.constant0.triton_mm,"a",@progbits
	.sectionflags	@""
	.align	4
.nv.constant0.triton_mm:
	.zero		384


//--------------------- .text.triton_mm           --------------------------
	.section	.text.triton_mm,"ax",@progbits
	.sectionflags	@"SHF_BARRIERS=1"
	.sectioninfo	@"SHI_REGISTERS=60"
	.align	128
        .global         triton_mm
        .type           triton_mm,@function
        .size           triton_mm,(.L_x_2 - triton_mm)
        .other          triton_mm,@"STO_CUDA_ENTRY STV_DEFAULT"
triton_mm:
.text.triton_mm:
[----:B------:R-:W-:Y:S02]  /*0000*/  IMAD.MOV.U32 R1, RZ, RZ, c[0x0][0x28] ;  /* 0x00000a00ff017624 */ /* 0x000fe400078e00ff */
[----:B------:R-:W1:Y:S01]  /*0010*/  S2R R9, SR_CTAID.X ;  /* 0x0000000000097919 */ /* 0x000e620000002500 */
[----:B------:R-:W-:Y:S01]  /*0020*/  IMAD.MOV.U32 R5, RZ, RZ, -0x8 ;  /* 0xfffffff8ff057424 */ /* 0x000fe200078e00ff */
[----:B------:R-:W-:Y:S01]  /*0030*/  ULDC.64 UR4, c[0x0][0x118] ;  /* 0x0000460000047ab9 */ /* 0x000fe20000000a00 */
[----:B------:R-:W-:Y:S01]  /*0040*/  IMAD.MOV.U32 R52, RZ, RZ, 0x1 ;  /* 0x00000001ff347424 */ /* 0x000fe200078e00ff */
[----:B------:R-:W-:Y:S01]  /*0050*/  CS2R R32, SRZ ;  /* 0x0000000000207805 */ /* 0x000fe2000001ff00 */
[----:B------:R-:W-:Y:S01]  /*0060*/  IMAD.MOV.U32 R47, RZ, RZ, -0x1 ;  /* 0xffffffffff2f7424 */ /* 0x000fe200078e00ff */
[----:B------:R-:W-:Y:S01]  /*0070*/  CS2R R34, SRZ ;  /* 0x0000000000227805 */ /* 0x000fe2000001ff00 */
[----:B------:R-:W-:Y:S01]  /*0080*/  CS2R R28, SRZ ;  /* 0x00000000001c7805 */ /* 0x000fe2000001ff00 */
[----:B------:R-:W-:Y:S01]  /*0090*/  CS2R R30, SRZ ;  /* 0x00000000001e7805 */ /* 0x000fe2000001ff00 */
[----:B------:R-:W-:Y:S01]  /*00a0*/  CS2R R20, SRZ ;  /* 0x0000000000147805 */ /* 0x000fe2000001ff00 */
[----:B------:R-:W-:Y:S01]  /*00b0*/  CS2R R22, SRZ ;  /* 0x0000000000167805 */ /* 0x000fe2000001ff00 */
[----:B-1----:R-:W-:Y:S01]  /*00c0*/  IMAD.HI R0, R9, 0x2aaaaaab, RZ ;  /* 0x2aaaaaab09007827 */ /* 0x002fe200078e02ff */
[----:B------:R-:W-:-:S04]  /*00d0*/  IABS R10, R9 ;  /* 0x00000009000a7213 */ /* 0x000fc80000000000 */
[----:B------:R-:W-:-:S04]  /*00e0*/  SHF.R.U32.HI R3, RZ, 0x1f, R0 ;  /* 0x0000001fff037819 */ /* 0x000fc80000011600 */
[----:B------:R-:W-:-:S05]  /*00f0*/  LEA.HI.SX32 R4, R0, R3, 0x1a ;  /* 0x0000000300047211 */ /* 0x000fca00078fd2ff */
[C---:B------:R-:W-:Y:S02]  /*0100*/  IMAD R0, R4.reuse, R5, 0x41 ;  /* 0x0000004104007424 */ /* 0x040fe400078e0205 */
[----:B------:R-:W-:-:S03]  /*0110*/  IMAD R6, R4, -0x180, R9 ;  /* 0xfffffe8004067824 */ /* 0x000fc600078e0209 */
[----:B------:R-:W-:Y:S02]  /*0120*/  IMNMX R5, R0, 0x8, PT ;  /* 0x0000000800057817 */ /* 0x000fe40003800200 */
[----:B------:R-:W-:Y:S02]  /*0130*/  IABS R12, R6 ;  /* 0x00000006000c7213 */ /* 0x000fe40000000000 */
[-C--:B------:R-:W-:Y:S02]  /*0140*/  IABS R11, R5.reuse ;  /* 0x00000005000b7213 */ /* 0x080fe40000000000 */
[----:B------:R-:W-:Y:S02]  /*0150*/  LOP3.LUT R6, R6, R5, RZ, 0x3c, !PT ;  /* 0x0000000506067212 */ /* 0x000fe400078e3cff */
[----:B------:R-:W1:Y:S02]  /*0160*/  I2F.RP R0, R11 ;  /* 0x0000000b00007306 */ /* 0x000e640000209400 */
[----:B------:R-:W-:-:S06]  /*0170*/  ISETP.GE.AND P2, PT, R6, RZ, PT ;  /* 0x000000ff0600720c */ /* 0x000fcc0003f46270 */
[----:B-1----:R-:W1:Y:S02]  /*0180*/  MUFU.RCP R0, R0 ;  /* 0x0000000000007308 */ /* 0x002e640000001000 */
[----:B-1----:R-:W-:-:S06]  /*0190*/  IADD3 R2, R0, 0xffffffe, RZ ;  /* 0x0ffffffe00027810 */ /* 0x002fcc0007ffe0ff */
[----:B------:R1:W2:Y:S02]  /*01a0*/  F2I.FTZ.U32.TRUNC.NTZ R3, R2 ;  /* 0x0000000200037305 */ /* 0x0002a4000021f000 */
[----:B-1----:R-:W-:Y:S02]  /*01b0*/  IMAD.MOV.U32 R2, RZ, RZ, RZ ;  /* 0x000000ffff027224 */ /* 0x002fe400078e00ff */
[----:B--2---:R-:W-:-:S04]  /*01c0*/  IMAD.MOV R8, RZ, RZ, -R3 ;  /* 0x000000ffff087224 */ /* 0x004fc800078e0a03 */
[----:B------:R-:W-:Y:S01]  /*01d0*/  IMAD R7, R8, R11, RZ ;  /* 0x0000000b08077224 */ /* 0x000fe200078e02ff */
[----:B------:R-:W-:-:S03]  /*01e0*/  IABS R8, R5 ;  /* 0x0000000500087213 */ /* 0x000fc60000000000 */
[----:B------:R-:W-:-:S04]  /*01f0*/  IMAD.HI.U32 R3, R3, R7, R2 ;  /* 0x0000000703037227 */ /* 0x000fc800078e0002 */
[----:B------:R-:W-:Y:S02]  /*0200*/  IMAD.MOV.U32 R7, RZ, RZ, R10 ;  /* 0x000000ffff077224 */ /* 0x000fe400078e000a */
[----:B------:R-:W-:Y:S02]  /*0210*/  IMAD.MOV.U32 R10, RZ, RZ, R12 ;  /* 0x000000ffff0a7224 */ /* 0x000fe400078e000c */
[----:B------:R-:W-:Y:S02]  /*0220*/  IMAD.MOV R8, RZ, RZ, -R8 ;  /* 0x000000ffff087224 */ /* 0x000fe400078e0a08 */
[----:B------:R-:W-:-:S04]  /*0230*/  IMAD.HI.U32 R0, R3, R7, RZ ;  /* 0x0000000703007227 */ /* 0x000fc800078e00ff */
[----:B------:R-:W-:-:S04]  /*0240*/  IMAD.HI.U32 R3, R3, R10, RZ ;  /* 0x0000000a03037227 */ /* 0x000fc800078e00ff */
[-C--:B------:R-:W-:Y:S02]  /*0250*/  IMAD R2, R0, R8.reuse, R7 ;  /* 0x0000000800027224 */ /* 0x080fe400078e0207 */
[----:B------:R-:W-:Y:S01]  /*0260*/  IMAD R7, R3, R8, R10 ;  /* 0x0000000803077224 */ /* 0x000fe200078e020a */
[----:B------:R-:W1:Y:S02]  /*0270*/  S2R R0, SR_TID.X ;  /* 0x0000000000007919 */ /* 0x000e640000002100 */
[C---:B------:R-:W-:Y:S02]  /*0280*/  ISETP.GT.U32.AND P1, PT, R11.reuse, R2, PT ;  /* 0x000000020b00720c */ /* 0x040fe40003f24070 */
[----:B------:R-:W-:-:S11]  /*0290*/  ISETP.GT.U32.AND P0, PT, R11, R7, PT ;  /* 0x000000070b00720c */ /* 0x000fd60003f04070 */
[--C-:B------:R-:W-:Y:S01]  /*02a0*/  @!P1 IMAD.IADD R2, R2, 0x1, -R11.reuse ;  /* 0x0000000102029824 */ /* 0x100fe200078e0a0b */
[----:B------:R-:W-:Y:S01]  /*02b0*/  ISETP.GE.AND P1, PT, R9, RZ, PT ;  /* 0x000000ff0900720c */ /* 0x000fe20003f26270 */
[----:B------:R-:W-:Y:S01]  /*02c0*/  @!P0 IMAD.IADD R7, R7, 0x1, -R11 ;  /* 0x0000000107078824 */ /* 0x000fe200078e0a0b */
[----:B------:R-:W-:Y:S02]  /*02d0*/  @!P0 IADD3 R3, R3, 0x1, RZ ;  /* 0x0000000103038810 */ /* 0x000fe40007ffe0ff */
[----:B------:R-:W-:Y:S02]  /*02e0*/  ISETP.GT.U32.AND P4, PT, R11, R2, PT ;  /* 0x000000020b00720c */ /* 0x000fe40003f84070 */
[----:B------:R-:W-:Y:S02]  /*02f0*/  ISETP.GE.U32.AND P3, PT, R7, R11, PT ;  /* 0x0000000b0700720c */ /* 0x000fe40003f66070 */
[----:B------:R-:W-:Y:S01]  /*0300*/  ISETP.NE.AND P0, PT, R5, RZ, PT ;  /* 0x000000ff0500720c */ /* 0x000fe20003f05270 */
[C---:B-1----:R-:W-:Y:S01]  /*0310*/  IMAD.SHL.U32 R45, R0.reuse, 0x10, RZ ;  /* 0x00000010002d7824 */ /* 0x042fe200078e00ff */
[----:B------:R-:W-:Y:S01]  /*0320*/  LOP3.LUT R5, RZ, R5, RZ, 0x33, !PT ;  /* 0x00000005ff057212 */ /* 0x000fe200078e33ff */
[----:B------:R-:W-:Y:S01]  /*0330*/  IMAD.SHL.U32 R44, R0, 0x2, RZ ;  /* 0x00000002002c7824 */ /* 0x000fe200078e00ff */
[----:B------:R-:W-:-:S02]  /*0340*/  SHF.R.U32.HI R43, RZ, 0x2, R0 ;  /* 0x00000002ff2b7819 */ /* 0x000fc40000011600 */
[----:B------:R-:W-:Y:S02]  /*0350*/  LOP3.LUT R46, R0, 0x80, RZ, 0xc0, !PT ;  /* 0x00000080002e7812 */ /* 0x000fe400078ec0ff */
[----:B------:R-:W-:Y:S01]  /*0360*/  SGXT.U32 R43, R43, 0x6 ;  /* 0x000000062b2b781a */ /* 0x000fe20000000000 */
[----:B------:R-:W-:Y:S01]  /*0370*/  @!P4 IMAD.IADD R2, R2, 0x1, -R11 ;  /* 0x000000010202c824 */ /* 0x000fe200078e0a0b */
[C---:B------:R-:W-:Y:S02]  /*0380*/  LOP3.LUT R11, R0.reuse, 0x7, RZ, 0xc0, !PT ;  /* 0x00000007000b7812 */ /* 0x040fe400078ec0ff */
[----:B------:R-:W-:Y:S01]  /*0390*/  @P3 IADD3 R3, R3, 0x1, RZ ;  /* 0x0000000103033810 */ /* 0x000fe20007ffe0ff */
[----:B------:R-:W-:Y:S01]  /*03a0*/  @!P1 IMAD.MOV R2, RZ, RZ, -R2 ;  /* 0x000000ffff029224 */ /* 0x000fe200078e0a02 */
[----:B------:R-:W-:Y:S02]  /*03b0*/  LOP3.LUT R13, R0, 0xf, RZ, 0xc0, !PT ;  /* 0x0000000f000d7812 */ /* 0x000fe400078ec0ff */
[----:B------:R-:W-:Y:S01]  /*03c0*/  LOP3.LUT R10, R45, 0x30, R44, 0x48, !PT ;  /* 0x000000302d0a7812 */ /* 0x000fe200078e482c */
[----:B------:R-:W-:Y:S01]  /*03d0*/  IMAD.MOV.U32 R6, RZ, RZ, R3 ;  /* 0x000000ffff067224 */ /* 0x000fe200078e0003 */
[----:B------:R-:W-:-:S02]  /*03e0*/  SEL R3, R5, R2, !P0 ;  /* 0x0000000205037207 */ /* 0x000fc40004000000 */
[----:B------:R-:W-:Y:S01]  /*03f0*/  LEA.HI R13, R46, R13, RZ, 0x1d ;  /* 0x0000000d2e0d7211 */ /* 0x000fe200078fe8ff */
[----:B------:R-:W-:Y:S02]  /*0400*/  @!P2 IMAD.MOV R6, RZ, RZ, -R6 ;  /* 0x000000ffff06a224 */ /* 0x000fe400078e0a06 */
[----:B------:R-:W-:Y:S01]  /*0410*/  IMAD R3, R4, 0x8, R3 ;  /* 0x0000000804037824 */ /* 0x000fe200078e0203 */
[----:B------:R-:W-:Y:S02]  /*0420*/  SHF.R.U32.HI R4, RZ, 0x2, R0 ;  /* 0x00000002ff047819 */ /* 0x000fe40000011600 */
[----:B------:R-:W-:Y:S01]  /*0430*/  SEL R2, R5, R6, !P0 ;  /* 0x0000000605027207 */ /* 0x000fe20004000000 */
[----:B------:R-:W-:Y:S01]  /*0440*/  IMAD.SHL.U32 R3, R3, 0x40, RZ ;  /* 0x0000004003037824 */ /* 0x000fe200078e00ff */
[----:B------:R-:W-:-:S03]  /*0450*/  LOP3.LUT R11, R11, 0x8, R4, 0xf8, !PT ;  /* 0x000000080b0b7812 */ /* 0x000fc600078ef804 */
[----:B------:R-:W-:Y:S01]  /*0460*/  IMAD.SHL.U32 R2, R2, 0x40, RZ ;  /* 0x0000004002027824 */ /* 0x000fe200078e00ff */
[-C--:B------:R-:W-:Y:S02]  /*0470*/  LOP3.LUT R5, R3, R43.reuse, RZ, 0xfc, !PT ;  /* 0x0000002b03057212 */ /* 0x080fe400078efcff */
[----:B------:R-:W-:Y:S02]  /*0480*/  LOP3.LUT R15, R11, 0x10, R4, 0xf8, !PT ;  /* 0x000000100b0f7812 */ /* 0x000fe400078ef804 */
[----:B------:R-:W-:Y:S01]  /*0490*/  LOP3.LUT R6, R2, R43, RZ, 0xfc, !PT ;  /* 0x0000002b02067212 */ /* 0x000fe200078efcff */
[----:B------:R-:W-:-:S04]  /*04a0*/  IMAD.HI R7, R5, 0x7f807f81, RZ ;  /* 0x7f807f8105077827 */ /* 0x000fc800078e02ff */
[----:B------:R-:W-:-:S04]  /*04b0*/  IMAD.HI R8, R6, 0x2aaaaaab, RZ ;  /* 0x2aaaaaab06087827 */ /* 0x000fc800078e02ff */
[----:B------:R-:W-:Y:S01]  /*04c0*/  IMAD R43, R43, 0x40, R10 ;  /* 0x000000402b2b7824 */ /* 0x000fe200078e020a */
[----:B------:R-:W-:Y:S01]  /*04d0*/  SHF.R.U32.HI R9, RZ, 0x1f, R8 ;  /* 0x0000001fff097819 */ /* 0x000fe20000011608 */
[----:B------:R-:W-:Y:S02]  /*04e0*/  IMAD.SHL.U32 R10, R13, 0x40, RZ ;  /* 0x000000400d0a7824 */ /* 0x000fe400078e00ff */
[----:B------:R-:W-:Y:S01]  /*04f0*/  CS2R R12, SRZ ;  /* 0x00000000000c7805 */ /* 0x000fe2000001ff00 */
[----:B------:R-:W-:Y:S02]  /*0500*/  LEA.HI R9, R8, R9, RZ, 0x17 ;  /* 0x0000000908097211 */ /* 0x000fe400078fb8ff */
[----:B------:R-:W-:-:S03]  /*0510*/  SHF.R.U32.HI R8, RZ, 0x1f, R7 ;  /* 0x0000001fff087819 */ /* 0x000fc60000011607 */
[----:B------:R-:W-:Y:S01]  /*0520*/  IMAD R9, R9, -0xc00, R6 ;  /* 0xfffff40009097824 */ /* 0x000fe200078e0206 */
[----:B------:R-:W-:Y:S01]  /*0530*/  LEA.HI.SX32 R8, R7, R8, 0x15 ;  /* 0x0000000807087211 */ /* 0x000fe200078faaff */
[----:B------:R-:W-:Y:S02]  /*0540*/  IMAD.SHL.U32 R7, R0, 0x8, RZ ;  /* 0x0000000800077824 */ /* 0x000fe400078e00ff */
[----:B------:R-:W-:Y:S02]  /*0550*/  IMAD R56, R9, 0x3c00, RZ ;  /* 0x00003c0009387824 */ /* 0x000fe400078e02ff */
[----:B------:R-:W-:Y:S01]  /*0560*/  IMAD R8, R8, -0x1010, R5 ;  /* 0xffffeff008087824 */ /* 0x000fe200078e0205 */
[C---:B------:R-:W-:Y:S02]  /*0570*/  LOP3.LUT R5, R7.reuse, 0x20, RZ, 0xc0, !PT ;  /* 0x0000002007057812 */ /* 0x040fe400078ec0ff */
[C---:B------:R-:W-:Y:S01]  /*0580*/  LOP3.LUT R4, R7.reuse, 0x10, RZ, 0xc0, !PT ;  /* 0x0000001007047812 */ /* 0x040fe200078ec0ff */
[----:B------:R-:W-:Y:S01]  /*0590*/  IMAD R8, R8, 0x3c00, RZ ;  /* 0x00003c0008087824 */ /* 0x000fe200078e02ff */
[----:B------:R-:W-:-:S02]  /*05a0*/  LOP3.LUT R11, R7, 0x30, RZ, 0xc0, !PT ;  /* 0x00000030070b7812 */ /* 0x000fc400078ec0ff */
[--C-:B------:R-:W-:Y:S02]  /*05b0*/  LOP3.LUT R5, R5, 0x10, R0.reuse, 0xf8, !PT ;  /* 0x0000001005057812 */ /* 0x100fe400078ef800 */
[----:B------:R-:W-:Y:S02]  /*05c0*/  LOP3.LUT R6, R44, 0x30, R7, 0x48, !PT ;  /* 0x000000302c067812 */ /* 0x000fe400078e4807 */
[--C-:B------:R-:W-:Y:S02]  /*05d0*/  LOP3.LUT R7, R8, 0x30, R45.reuse, 0xf8, !PT ;  /* 0x0000003008077812 */ /* 0x100fe400078ef82d */
[----:B------:R-:W-:Y:S01]  /*05e0*/  LOP3.LUT R11, R11, 0x10, R0, 0x78, !PT ;  /* 0x000000100b0b7812 */ /* 0x000fe200078e7800 */
[----:B------:R-:W-:Y:S01]  /*05f0*/  IMAD R6, R15, 0x40, R6 ;  /* 0x000000400f067824 */ /* 0x000fe200078e0206 */
[----:B------:R-:W-:Y:S01]  /*0600*/  LOP3.LUT R5, R5, 0x20, R4, 0x1e, !PT ;  /* 0x0000002005057812 */ /* 0x000fe200078e1e04 */
[----:B------:R-:W-:Y:S01]  /*0610*/  CS2R R14, SRZ ;  /* 0x00000000000e7805 */ /* 0x000fe2000001ff00 */
[----:B------:R-:W-:-:S02]  /*0620*/  LOP3.LUT R9, R56, 0x30, R45, 0xf8, !PT ;  /* 0x0000003038097812 */ /* 0x000fc400078ef82d */
[----:B------:R-:W-:Y:S02]  /*0630*/  IADD3 R54, P0, R7, c[0x0][0x160], RZ ;  /* 0x0000580007367a10 */ /* 0x000fe40007f1e0ff */
[C---:B------:R-:W-:Y:S02]  /*0640*/  LOP3.LUT R42, R10.reuse, R11, RZ, 0xfc, !PT ;  /* 0x0000000b0a2a7212 */ /* 0x040fe400078efcff */
[----:B------:R-:W-:Y:S02]  /*0650*/  IADD3 R4, R10, 0x800, RZ ;  /* 0x000008000a047810 */ /* 0x000fe40007ffe0ff */
[----:B------:R-:W-:Y:S02]  /*0660*/  LOP3.LUT R41, R5, R10, RZ, 0xfc, !PT ;  /* 0x0000000a05297212 */ /* 0x000fe400078efcff */
[----:B------:R-:W-:Y:S02]  /*0670*/  IADD3 R10, P1, R9, c[0x0][0x168], RZ ;  /* 0x00005a00090a7a10 */ /* 0x000fe40007f3e0ff */
[----:B------:R-:W-:-:S02]  /*0680*/  LEA.HI.X.SX32 R55, R7, c[0x0][0x164], 0x1, P0 ;  /* 0x0000590007377a11 */ /* 0x000fc400000f0eff */
[----:B------:R-:W-:Y:S02]  /*0690*/  LOP3.LUT R40, R4, R11, RZ, 0xfc, !PT ;  /* 0x0000000b04287212 */ /* 0x000fe400078efcff */
[----:B------:R-:W-:Y:S01]  /*06a0*/  LEA.HI.X.SX32 R11, R9, c[0x0][0x16c], 0x1, P1 ;  /* 0x00005b00090b7a11 */ /* 0x000fe200008f0eff */
[----:B------:R1:W-:Y:S01]  /*06b0*/  LDGSTS.E.BYPASS.128 [R43], [R54.64] ;  /* 0x00000000362b7fae */ /* 0x0003e2000b901c44 */
[----:B------:R-:W-:Y:S01]  /*06c0*/  LEA.HI.X.SX32 R9, R8, c[0x0][0x164], 0x1, P0 ;  /* 0x0000590008097a11 */ /* 0x000fe200000f0eff */
[----:B------:R-:W-:Y:S01]  /*06d0*/  IMAD.MOV.U32 R8, RZ, RZ, R54 ;  /* 0x000000ffff087224 */ /* 0x000fe200078e0036 */
[----:B------:R-:W-:Y:S01]  /*06e0*/  LEA.HI.X.SX32 R57, R56, c[0x0][0x16c], 0x1, P1 ;  /* 0x00005b0038397a11 */ /* 0x000fe200008f0eff */
[----:B------:R-:W0:Y:S01]  /*06f0*/  LDGDEPBAR ;  /* 0x00000000000079af */ /* 0x000e220000000000 */
[----:B------:R-:W-:Y:S01]  /*0700*/  IMAD.MOV.U32 R56, RZ, RZ, R10 ;  /* 0x000000ffff387224 */ /* 0x000fe200078e000a */
[----:B------:R-:W-:Y:S02]  /*0710*/  IADD3 R53, P0, R10, 0x80, RZ ;  /* 0x000000800a357810 */ /* 0x000fe40007f1e0ff */
[----:B------:R2:W-:Y:S01]  /*0720*/  LDGSTS.E.BYPASS.128 [R43+0x2000], [R10.64] ;  /* 0x020000000a2b7fae */ /* 0x0005e2000b901c44 */
[----:B------:R-:W-:-:S02]  /*0730*/  LOP3.LUT R7, R5, R4, RZ, 0xfc, !PT ;  /* 0x0000000405077212 */ /* 0x000fc400078efcff */
[----:B------:R-:W-:Y:S01]  /*0740*/  CS2R R4, SRZ ;  /* 0x0000000000047805 */ /* 0x000fe2000001ff00 */
[----:B------:R-:W0:Y:S04]  /*0750*/  LDGDEPBAR ;  /* 0x00000000000079af */ /* 0x000e280000000000 */
[----:B------:R-:W-:Y:S01]  /*0760*/  BAR.SYNC.DEFER_BLOCKING 0x0 ;  /* 0x0000000000007b1d */ /* 0x000fe20000010000 */
[----:B-1----:R-:W-:-:S05]  /*0770*/  IADD3 R54, P1, R54, 0x80, RZ ;  /* 0x0000008036367810 */ /* 0x002fca0007f3e0ff */
[----:B------:R-:W-:Y:S01]  /*0780*/  IMAD.X R49, RZ, RZ, R9, P1 ;  /* 0x000000ffff317224 */ /* 0x000fe200008e0609 */
[----:B------:R-:W-:Y:S01]  /*0790*/  @!PT LDS RZ, [RZ] ;  /* 0x00000000fffff984 */ /* 0x000fe20000000800 */
[----:B------:R-:W-:Y:S01]  /*07a0*/  @!PT LDS RZ, [RZ] ;  /* 0x00000000fffff984 */ /* 0x000fe20000000800 */
[----:B------:R-:W-:Y:S01]  /*07b0*/  @!PT LDS RZ, [RZ] ;  /* 0x00000000fffff984 */ /* 0x000fe20000000800 */
[----:B------:R2:W-:Y:S04]  /*07c0*/  LDGSTS.E.BYPASS.128 [R43+0x1000], [R8.64+0x40] ;  /* 0x01000040082b7fae */ /* 0x0005e8000b901c44 */
[----:B------:R-:W0:Y:S04]  /*07d0*/  LDGDEPBAR ;  /* 0x00000000000079af */ /* 0x000e280000000000 */
[----:B------:R1:W-:Y:S04]  /*07e0*/  LDGSTS.E.BYPASS.128 [R43+0x3000], [R56.64+0x40] ;  /* 0x03000040382b7fae */ /* 0x0003e8000b901c44 */
[----:B------:R-:W0:Y:S01]  /*07f0*/  LDGDEPBAR ;  /* 0x00000000000079af */ /* 0x000e220000000000 */
[----:B-12---:R-:W-:-:S03]  /*0800*/  IMAD.X R56, RZ, RZ, R57, P0 ;  /* 0x000000ffff387224 */ /* 0x006fc600000e0639 */
.L_x_0:
[----:B------:R-:W-:-:S04]  /*0810*/  DEPBAR.LE SB0, 0x2 ;  /* 0x000080800000791a */ /* 0x000fc80000000000 */
[----:B------:R-:W-:Y:S02]  /*0820*/  IADD3 R47, R47, 0x1, RZ ;  /* 0x000000012f2f7810 */ /* 0x000fe40007ffe0ff */
[----:B------:R-:W-:Y:S01]  /*0830*/  IADD3 R52, R52, 0x1, RZ ;  /* 0x0000000134347810 */ /* 0x000fe20007ffe0ff */
[----:B------:R-:W-:Y:S01]  /*0840*/  BAR.SYNC.DEFER_BLOCKING 0x0 ;  /* 0x0000000000007b1d */ /* 0x000fe20000010000 */
[C---:B------:R-:W-:Y:S02]  /*0850*/  ISETP.GE.AND P0, PT, R47.reuse, 0x2, PT ;  /* 0x000000022f00780c */ /* 0x040fe40003f06270 */
[----:B------:R-:W-:Y:S02]  /*0860*/  ISETP.GE.AND P1, PT, R52, 0x2, PT ;  /* 0x000000023400780c */ /* 0x000fe40003f26270 */
[----:B------:R-:W-:Y:S02]  /*0870*/  SEL R47, R47, RZ, !P0 ;  /* 0x000000ff2f2f7207 */ /* 0x000fe40004000000 */
[----:B------:R-:W-:-:S02]  /*0880*/  ISETP.GE.U32.AND P0, PT, R5, 0xee, PT ;  /* 0x000000ee0500780c */ /* 0x000fc40003f06070 */
[----:B------:R-:W-:Y:S01]  /*0890*/  SEL R52, R52, RZ, !P1 ;  /* 0x000000ff34347207 */ /* 0x000fe20004800000 */
[C---:B------:R-:W-:Y:S01]  /*08a0*/  IMAD R48, R47.reuse, 0x1000, R42 ;  /* 0x000010002f307824 */ /* 0x040fe200078e022a */
[----:B------:R-:W-:Y:S01]  /*08b0*/  ISETP.GE.U32.AND.EX P0, PT, R4, RZ, PT, P0 ;  /* 0x000000ff0400720c */ /* 0x000fe20003f06100 */
[C---:B------:R-:W-:Y:S02]  /*08c0*/  IMAD R51, R47.reuse, 0x1000, R6 ;  /* 0x000010002f337824 */ /* 0x040fe400078e0206 */
[----:B------:R-:W-:Y:S01]  /*08d0*/  IMAD R50, R47, 0x1000, R40 ;  /* 0x000010002f327824 */ /* 0x000fe200078e0228 */
[----:B------:R1:W-:Y:S04]  /*08e0*/  LDSM.16.M88.4 R24, [R48] ;  /* 0x000000003018783b */ /* 0x0003e80000000200 */
[----:B------:R-:W2:Y:S04]  /*08f0*/  LDSM.16.M88.4 R8, [R51+0x2000] ;  /* 0x002000003308783b */ /* 0x000ea80000000200 */
[----:B------:R3:W4:Y:S01]  /*0900*/  LDSM.16.M88.4 R16, [R51+0x2800] ;  /* 0x002800003310783b */ /* 0x0007220000000200 */
[----:B-1----:R-:W-:-:S03]  /*0910*/  IMAD.MOV.U32 R48, RZ, RZ, R54 ;  /* 0x000000ffff307224 */ /* 0x002fc600078e0036 */
[----:B------:R1:W4:Y:S01]  /*0920*/  LDSM.16.M88.4 R36, [R50] ;  /* 0x000000003224783b */ /* 0x0003220000000200 */
[----:B---3--:R-:W-:Y:S02]  /*0930*/  IMAD.MOV.U32 R51, RZ, RZ, R56 ;  /* 0x000000ffff337224 */ /* 0x008fe400078e0038 */
[----:B-1----:R-:W-:Y:S01]  /*0940*/  IMAD.MOV.U32 R50, RZ, RZ, R53 ;  /* 0x000000ffff327224 */ /* 0x002fe200078e0035 */
[C---:B--2---:R-:W-:Y:S08]  /*0950*/  IMMA.16832.S8.S8.SAT R12, R24.reuse.ROW, R8.COL, R12 ;  /* 0x00000008180c7237 */ /* 0x044ff00000445c0c */
[----:B----4-:R-:W-:Y:S07]  /*0960*/  IMMA.16832.S8.S8.SAT R32, R24.ROW, R16.COL, R32 ;  /* 0x0000001018207237 */ /* 0x010fee0000445c20 */
[----:B------:R-:W-:Y:S01]  /*0970*/  IMAD R24, R47, 0x1000, R41 ;  /* 0x000010002f187824 */ /* 0x000fe200078e0229 */
[C---:B------:R-:W-:Y:S05]  /*0980*/  IMMA.16832.S8.S8.SAT R28, R36.reuse.ROW, R8.COL, R28 ;  /* 0x00000008241c7237 */ /* 0x040fea0000445c1c */
[----:B------:R-:W1:Y:S02]  /*0990*/  LDSM.16.M88.4 R24, [R24] ;  /* 0x000000001818783b */ /* 0x000e640000000200 */
[C---:B------:R-:W-:Y:S01]  /*09a0*/  IMAD R9, R52.reuse, 0x1000, R43 ;  /* 0x0000100034097824 */ /* 0x040fe200078e022b */
[----:B------:R-:W-:Y:S01]  /*09b0*/  IMMA.16832.S8.S8.SAT R20, R36.ROW, R16.COL, R20 ;  /* 0x0000001024147237 */ /* 0x000fe20000445c14 */
[----:B------:R-:W-:-:S06]  /*09c0*/  IADD3 R52, R52, 0x1, RZ ;  /* 0x0000000134347810 */ /* 0x000fcc0007ffe0ff */
[C---:B------:R-:W-:Y:S01]  /*09d0*/  IMAD R36, R47.reuse, 0x1000, R7 ;  /* 0x000010002f247824 */ /* 0x040fe200078e0207 */
[----:B------:R-:W-:-:S05]  /*09e0*/  IADD3 R47, R47, 0x1, RZ ;  /* 0x000000012f2f7810 */ /* 0x000fca0007ffe0ff */
[----:B------:R-:W2:Y:S04]  /*09f0*/  LDSM.16.M88.4 R36, [R36] ;  /* 0x000000002424783b */ /* 0x000ea80000000200 */
[----:B------:R-:W-:Y:S01]  /*0a00*/  BAR.SYNC.DEFER_BLOCKING 0x0 ;  /* 0x0000000000007b1d */ /* 0x000fe20000010000 */
[C---:B-1----:R-:W-:Y:S05]  /*0a10*/  IMMA.16832.S8.S8.SAT R12, R24.reuse.ROW, R10.COL, R12 ;  /* 0x0000000a180c7237 */ /* 0x042fea0000445c0c */
[----:B------:R-:W-:Y:S01]  /*0a20*/  @!PT LDS RZ, [RZ] ;  /* 0x00000000fffff984 */ /* 0x000fe20000000800 */
[----:B------:R-:W-:Y:S01]  /*0a30*/  @!PT LDS RZ, [RZ] ;  /* 0x00000000fffff984 */ /* 0x000fe20000000800 */
[----:B------:R-:W-:Y:S01]  /*0a40*/  @!PT LDS RZ, [RZ] ;  /* 0x00000000fffff984 */ /* 0x000fe20000000800 */
[----:B------:R1:W-:Y:S04]  /*0a50*/  LDGSTS.E.BYPASS.128 [R9], [R48.64], !P0 ;  /* 0x0000000030097fae */ /* 0x0003e8000c101c44 */
[----:B------:R-:W0:Y:S01]  /*0a60*/  LDGDEPBAR ;  /* 0x00000000000079af */ /* 0x000e220000000000 */
[----:B------:R-:W-:Y:S03]  /*0a70*/  IMMA.16832.S8.S8.SAT R32, R24.ROW, R18.COL, R32 ;  /* 0x0000001218207237 */ /* 0x000fe60000445c20 */
[----:B------:R1:W-:Y:S01]  /*0a80*/  LDGSTS.E.BYPASS.128 [R9+0x2000], [R50.64], !P0 ;  /* 0x0200000032097fae */ /* 0x0003e2000c101c44 */
[----:B------:R-:W-:-:S03]  /*0a90*/  ISETP.GE.AND P0, PT, R47, 0x2, PT ;  /* 0x000000022f00780c */ /* 0x000fc60003f06270 */
[----:B------:R-:W0:Y:S01]  /*0aa0*/  LDGDEPBAR ;  /* 0x00000000000079af */ /* 0x000e220000000000 */
[----:B------:R-:W-:Y:S01]  /*0ab0*/  SEL R47, R47, RZ, !P0 ;  /* 0x000000ff2f2f7207 */ /* 0x000fe20004000000 */
[C---:B--2---:R-:W-:Y:S04]  /*0ac0*/  IMMA.16832.S8.S8.SAT R28, R36.reuse.ROW, R10.COL, R28 ;  /* 0x0000000a241c7237 */ /* 0x044fe80000445c1c */
[C---:B------:R-:W-:Y:S02]  /*0ad0*/  IMAD R53, R47.reuse, 0x1000, R42 ;  /* 0x000010002f357824 */ /* 0x040fe400078e022a */
[C---:B------:R-:W-:Y:S02]  /*0ae0*/  IMAD R54, R47.reuse, 0x1000, R6 ;  /* 0x000010002f367824 */ /* 0x040fe400078e0206 */
[----:B------:R-:W-:Y:S07]  /*0af0*/  IMMA.16832.S8.S8.SAT R20, R36.ROW, R18.COL, R20 ;  /* 0x0000001224147237 */ /* 0x000fee0000445c14 */
[----:B------:R-:W-:Y:S01]  /*0b00*/  IMAD R36, R47, 0x1000, R40 ;  /* 0x000010002f247824 */ /* 0x000fe200078e0228 */
[----:B------:R-:W-:-:S04]  /*0b10*/  DEPBAR.LE SB0, 0x2 ;  /* 0x000080800000791a */ /* 0x000fc80000000000 */
[----:B------:R-:W-:Y:S06]  /*0b20*/  BAR.SYNC.DEFER_BLOCKING 0x0 ;  /* 0x0000000000007b1d */ /* 0x000fec0000010000 */
[----:B------:R-:W-:Y:S04]  /*0b30*/  LDSM.16.M88.4 R24, [R53] ;  /* 0x000000003518783b */ /* 0x000fe80000000200 */
[----:B-1----:R-:W1:Y:S04]  /*0b40*/  LDSM.16.M88.4 R8, [R54+0x2000] ;  /* 0x002000003608783b */ /* 0x002e680000000200 */
[----:B------:R-:W2:Y:S04]  /*0b50*/  LDSM.16.M88.4 R36, [R36] ;  /* 0x000000002424783b */ /* 0x000ea80000000200 */
[----:B------:R-:W3:Y:S01]  /*0b60*/  LDSM.16.M88.4 R16, [R54+0x2800] ;  /* 0x002800003610783b */ /* 0x000ee20000000200 */
[-C--:B-1----:R-:W-:Y:S08]  /*0b70*/  IMMA.16832.S8.S8.SAT R12, R24.ROW, R8.reuse.COL, R12 ;  /* 0x00000008180c7237 */ /* 0x082ff00000445c0c */
[----:B--2---:R-:W-:Y:S07]  /*0b80*/  IMMA.16832.S8.S8.SAT R28, R36.ROW, R8.COL, R28 ;  /* 0x00000008241c7237 */ /* 0x004fee0000445c1c */
[C---:B------:R-:W-:Y:S01]  /*0b90*/  IMAD R8, R47.reuse, 0x1000, R41 ;  /* 0x000010002f087824 */ /* 0x040fe200078e0229 */
[----:B---3--:R-:W-:Y:S01]  /*0ba0*/  IMMA.16832.S8.S8.SAT R32, R24.ROW, R16.COL, R32 ;  /* 0x0000001018207237 */ /* 0x008fe20000445c20 */
[C---:B------:R-:W-:Y:S01]  /*0bb0*/  IMAD R9, R47.reuse, 0x1000, R7 ;  /* 0x000010002f097824 */ /* 0x040fe200078e0207 */
[----:B------:R-:W-:-:S02]  /*0bc0*/  IADD3 R47, R47, 0x1, RZ ;  /* 0x000000012f2f7810 */ /* 0x000fc40007ffe0ff */
[----:B------:R-:W1:Y:S04]  /*0bd0*/  LDSM.16.M88.4 R24, [R8] ;  /* 0x000000000818783b */ /* 0x000e680000000200 */
[----:B------:R-:W-:Y:S07]  /*0be0*/  IMMA.16832.S8.S8.SAT R20, R36.ROW, R16.COL, R20 ;  /* 0x0000001024147237 */ /* 0x000fee0000445c14 */
[----:B------:R-:W-:-:S04]  /*0bf0*/  IADD3 R16, P1, R5, 0x1, RZ ;  /* 0x0000000105107810 */ /* 0x000fc80007f3e0ff */
[----:B------:R-:W-:Y:S01]  /*0c00*/  ISETP.GE.U32.AND P0, PT, R16, 0xee, PT ;  /* 0x000000ee1000780c */ /* 0x000fe20003f06070 */
[----:B------:R-:W-:Y:S01]  /*0c10*/  IMAD.X R16, RZ, RZ, R4, P1 ;  /* 0x000000ffff107224 */ /* 0x000fe200008e0604 */
[----:B------:R-:W-:-:S04]  /*0c20*/  ISETP.GE.AND P1, PT, R52, 0x2, PT ;  /* 0x000000023400780c */ /* 0x000fc80003f26270 */
[----:B------:R-:W-:Y:S02]  /*0c30*/  ISETP.GE.U32.AND.EX P0, PT, R16, RZ, PT, P0 ;  /* 0x000000ff1000720c */ /* 0x000fe40003f06100 */
[----:B------:R-:W-:-:S05]  /*0c40*/  SEL R52, R52, RZ, !P1 ;  /* 0x000000ff34347207 */ /* 0x000fca0004800000 */
[C---:B------:R-:W-:Y:S01]  /*0c50*/  IMAD R17, R52.reuse, 0x1000, R43 ;  /* 0x0000100034117824 */ /* 0x040fe200078e022b */
[----:B------:R-:W-:Y:S01]  /*0c60*/  IADD3 R52, R52, 0x1, RZ ;  /* 0x0000000134347810 */ /* 0x000fe20007ffe0ff */
[C---:B-1----:R-:W-:Y:S08]  /*0c70*/  IMMA.16832.S8.S8.SAT R12, R24.reuse.ROW, R10.COL, R12 ;  /* 0x0000000a180c7237 */ /* 0x042ff00000445c0c */
[----:B------:R-:W-:Y:S01]  /*0c80*/  IMMA.16832.S8.S8.SAT R32, R24.ROW, R18.COL, R32 ;  /* 0x0000001218207237 */ /* 0x000fe20000445c20 */
[----:B------:R-:W1:Y:S04]  /*0c90*/  LDSM.16.M88.4 R24, [R9] ;  /* 0x000000000918783b */ /* 0x000e680000000200 */
[----:B------:R-:W-:Y:S06]  /*0ca0*/  BAR.SYNC.DEFER_BLOCKING 0x0 ;  /* 0x0000000000007b1d */ /* 0x000fec0000010000 */
[----:B------:R-:W-:Y:S01]  /*0cb0*/  @!PT LDS RZ, [RZ] ;  /* 0x00000000fffff984 */ /* 0x000fe20000000800 */
[----:B------:R-:W-:Y:S01]  /*0cc0*/  @!PT LDS RZ, [RZ] ;  /* 0x00000000fffff984 */ /* 0x000fe20000000800 */
[----:B------:R-:W-:Y:S01]  /*0cd0*/  @!PT LDS RZ, [RZ] ;  /* 0x00000000fffff984 */ /* 0x000fe20000000800 */
[----:B------:R2:W-:Y:S04]  /*0ce0*/  LDGSTS.E.BYPASS.128 [R17], [R48.64+0x40], !P0 ;  /* 0x0000004030117fae */ /* 0x0005e8000c101c44 */
[----:B------:R-:W0:Y:S04]  /*0cf0*/  LDGDEPBAR ;  /* 0x00000000000079af */ /* 0x000e280000000000 */
[----:B------:R2:W-:Y:S01]  /*0d00*/  LDGSTS.E.BYPASS.128 [R17+0x2000], [R50.64+0x40], !P0 ;  /* 0x0200004032117fae */ /* 0x0005e2000c101c44 */
[----:B------:R-:W-:-:S03]  /*0d10*/  ISETP.GE.AND P0, PT, R47, 0x2, PT ;  /* 0x000000022f00780c */ /* 0x000fc60003f06270 */
[----:B------:R-:W0:Y:S01]  /*0d20*/  LDGDEPBAR ;  /* 0x00000000000079af */ /* 0x000e220000000000 */
[----:B------:R-:W-:Y:S01]  /*0d30*/  SEL R47, R47, RZ, !P0 ;  /* 0x000000ff2f2f7207 */ /* 0x000fe20004000000 */
[C---:B-1----:R-:W-:Y:S04]  /*0d40*/  IMMA.16832.S8.S8.SAT R28, R24.reuse.ROW, R10.COL, R28 ;  /* 0x0000000a181c7237 */ /* 0x042fe80000445c1c */
[C---:B------:R-:W-:Y:S02]  /*0d50*/  IMAD R36, R47.reuse, 0x1000, R40 ;  /* 0x000010002f247824 */ /* 0x040fe400078e0228 */
[C---:B------:R-:W-:Y:S02]  /*0d60*/  IMAD R53, R47.reuse, 0x1000, R42 ;  /* 0x000010002f357824 */ /* 0x040fe400078e022a */
[----:B------:R-:W-:Y:S01]  /*0d70*/  IMAD R54, R47, 0x1000, R6 ;  /* 0x000010002f367824 */ /* 0x000fe200078e0206 */
[----:B------:R-:W-:Y:S01]  /*0d80*/  IMMA.16832.S8.S8.SAT R20, R24.ROW, R18.COL, R20 ;  /* 0x0000001218147237 */ /* 0x000fe20000445c14 */
[----:B------:R-:W-:-:S04]  /*0d90*/  DEPBAR.LE SB0, 0x2 ;  /* 0x000080800000791a */ /* 0x000fc80000000000 */
[----:B------:R-:W-:Y:S06]  /*0da0*/  BAR.SYNC.DEFER_BLOCKING 0x0 ;  /* 0x0000000000007b1d */ /* 0x000fec0000010000 */
[----:B------:R-:W-:Y:S04]  /*0db0*/  LDSM.16.M88.4 R24, [R53] ;  /* 0x000000003518783b */ /* 0x000fe80000000200 */
[----:B------:R-:W1:Y:S04]  /*0dc0*/  LDSM.16.M88.4 R8, [R54+0x2000] ;  /* 0x002000003608783b */ /* 0x000e680000000200 */
[----:B------:R-:W3:Y:S04]  /*0dd0*/  LDSM.16.M88.4 R36, [R36] ;  /* 0x000000002424783b */ /* 0x000ee80000000200 */
[----:B--2---:R-:W2:Y:S01]  /*0de0*/  LDSM.16.M88.4 R16, [R54+0x2800] ;  /* 0x002800003610783b */ /* 0x004ea20000000200 */
[-C--:B-1----:R-:W-:Y:S08]  /*0df0*/  IMMA.16832.S8.S8.SAT R12, R24.ROW, R8.reuse.COL, R12 ;  /* 0x00000008180c7237 */ /* 0x082ff00000445c0c */
[----:B---3--:R-:W-:Y:S07]  /*0e00*/  IMMA.16832.S8.S8.SAT R28, R36.ROW, R8.COL, R28 ;  /* 0x00000008241c7237 */ /* 0x008fee0000445c1c */
[C---:B------:R-:W-:Y:S01]  /*0e10*/  IMAD R8, R47.reuse, 0x1000, R41 ;  /* 0x000010002f087824 */ /* 0x040fe200078e0229 */
[----:B--2---:R-:W-:Y:S01]  /*0e20*/  IMMA.16832.S8.S8.SAT R32, R24.ROW, R16.COL, R32 ;  /* 0x0000001018207237 */ /* 0x004fe20000445c20 */
        /* <DEDUP_REMOVED lines=68> */
[----:B------:R-:W-:Y:S01]  /*1270*/  IMMA.16832.S8.S8.SAT R16, R24.ROW, R18.COL, R20 ;  /* 0x0000001218107237 */ /* 0x000fe20000445c14 */
[----:B------:R-:W-:-:S02]  /*1280*/  IMAD R54, R47, 0x1000, R40 ;  /* 0x000010002f367824 */ /* 0x000fc400078e0228 */
[----:B------:R-:W-:Y:S01]  /*1290*/  IMAD R36, R47, 0x1000, R41 ;  /* 0x000010002f247824 */ /* 0x000fe200078e0229 */
[----:B------:R-:W-:-:S04]  /*12a0*/  DEPBAR.LE SB0, 0x2 ;  /* 0x000080800000791a */ /* 0x000fc80000000000 */
[----:B------:R-:W-:Y:S06]  /*12b0*/  BAR.SYNC.DEFER_BLOCKING 0x0 ;  /* 0x0000000000007b1d */ /* 0x000fec0000010000 */
[----:B------:R-:W-:Y:S04]  /*12c0*/  LDSM.16.M88.4 R20, [R53] ;  /* 0x000000003514783b */ /* 0x000fe80000000200 */
[----:B------:R-:W1:Y:S04]  /*12d0*/  LDSM.16.M88.4 R24, [R55+0x2000] ;  /* 0x002000003718783b */ /* 0x000e680000000200 */
[----:B------:R-:W3:Y:S04]  /*12e0*/  LDSM.16.M88.4 R8, [R55+0x2800] ;  /* 0x002800003708783b */ /* 0x000ee80000000200 */
[----:B--2---:R-:W2:Y:S01]  /*12f0*/  LDSM.16.M88.4 R36, [R36] ;  /* 0x000000002424783b */ /* 0x004ea20000000200 */
[C---:B-1----:R-:W-:Y:S08]  /*1300*/  IMMA.16832.S8.S8.SAT R12, R20.reuse.ROW, R24.COL, R12 ;  /* 0x00000018140c7237 */ /* 0x042ff00000445c0c */
[----:B---3--:R-:W-:Y:S01]  /*1310*/  IMMA.16832.S8.S8.SAT R32, R20.ROW, R8.COL, R32 ;  /* 0x0000000814207237 */ /* 0x008fe20000445c20 */
[----:B------:R1:W3:Y:S02]  /*1320*/  LDSM.16.M88.4 R20, [R54] ;  /* 0x000000003614783b */ /* 0x0002e40000000200 */
[----:B-1----:R-:W-:-:S13]  /*1330*/  IADD3 R54, P2, R48, 0x140, RZ ;  /* 0x0000014030367810 */ /* 0x002fda0007f5e0ff */
[C---:B--2---:R-:W-:Y:S08]  /*1340*/  IMMA.16832.S8.S8.SAT R12, R36.reuse.ROW, R26.COL, R12 ;  /* 0x0000001a240c7237 */ /* 0x044ff00000445c0c */
[----:B------:R-:W-:Y:S08]  /*1350*/  IMMA.16832.S8.S8.SAT R32, R36.ROW, R10.COL, R32 ;  /* 0x0000000a24207237 */ /* 0x000ff00000445c20 */
[C---:B---3--:R-:W-:Y:S08]  /*1360*/  IMMA.16832.S8.S8.SAT R28, R20.reuse.ROW, R24.COL, R28 ;  /* 0x00000018141c7237 */ /* 0x048ff00000445c1c */
[----:B------:R-:W-:Y:S07]  /*1370*/  IMMA.16832.S8.S8.SAT R16, R20.ROW, R8.COL, R16 ;  /* 0x0000000814107237 */ /* 0x000fee0000445c10 */
[----:B------:R-:W-:Y:S01]  /*1380*/  IMAD R20, R47, 0x1000, R7 ;  /* 0x000010002f147824 */ /* 0x000fe200078e0207 */
[----:B------:R-:W-:-:S04]  /*1390*/  IADD3 R8, P1, R5, 0x4, RZ ;  /* 0x0000000405087810 */ /* 0x000fc80007f3e0ff */
[----:B------:R-:W-:Y:S01]  /*13a0*/  ISETP.GE.U32.AND P0, PT, R8, 0xee, PT ;  /* 0x000000ee0800780c */ /* 0x000fe20003f06070 */
[----:B------:R-:W1:Y:S01]  /*13b0*/  LDSM.16.M88.4 R20, [R20] ;  /* 0x000000001414783b */ /* 0x000e620000000200 */
[----:B------:R-:W-:-:S03]  /*13c0*/  IMAD.X R8, RZ, RZ, R4, P1 ;  /* 0x000000ffff087224 */ /* 0x000fc600008e0604 */
[----:B------:R-:W-:Y:S01]  /*13d0*/  BAR.SYNC.DEFER_BLOCKING 0x0 ;  /* 0x0000000000007b1d */ /* 0x000fe20000010000 */
[----:B------:R-:W-:Y:S02]  /*13e0*/  ISETP.GE.AND P1, PT, R52, 0x2, PT ;  /* 0x000000023400780c */ /* 0x000fe40003f26270 */
[----:B------:R-:W-:Y:S02]  /*13f0*/  ISETP.GE.U32.AND.EX P0, PT, R8, RZ, PT, P0 ;  /* 0x000000ff0800720c */ /* 0x000fe40003f06100 */
[----:B------:R-:W-:Y:S02]  /*1400*/  SEL R52, R52, RZ, !P1 ;  /* 0x000000ff34347207 */ /* 0x000fe40004800000 */
[----:B------:R-:W-:-:S03]  /*1410*/  IADD3 R53, P1, R50, 0x140, RZ ;  /* 0x0000014032357810 */ /* 0x000fc60007f3e0ff */
[----:B------:R-:W-:Y:S02]  /*1420*/  IMAD R9, R52, 0x1000, R43 ;  /* 0x0000100034097824 */ /* 0x000fe400078e022b */
[----:B------:R-:W-:-:S04]  /*1430*/  IMAD.X R56, RZ, RZ, R51, P1 ;  /* 0x000000ffff387224 */ /* 0x000fc800008e0633 */
[----:B------:R-:W-:Y:S01]  /*1440*/  @!PT LDS RZ, [RZ] ;  /* 0x00000000fffff984 */ /* 0x000fe20000000800 */
[----:B------:R-:W-:Y:S01]  /*1450*/  @!PT LDS RZ, [RZ] ;  /* 0x00000000fffff984 */ /* 0x000fe20000000800 */
[----:B------:R-:W-:Y:S01]  /*1460*/  @!PT LDS RZ, [RZ] ;  /* 0x00000000fffff984 */ /* 0x000fe20000000800 */
[----:B------:R2:W-:Y:S04]  /*1470*/  LDGSTS.E.BYPASS.128 [R9], [R48.64+0x100], !P0 ;  /* 0x0000010030097fae */ /* 0x0005e8000c101c44 */
[----:B------:R-:W0:Y:S04]  /*1480*/  LDGDEPBAR ;  /* 0x00000000000079af */ /* 0x000e280000000000 */
[----:B------:R3:W-:Y:S01]  /*1490*/  LDGSTS.E.BYPASS.128 [R9+0x2000], [R50.64+0x100], !P0 ;  /* 0x0200010032097fae */ /* 0x0007e2000c101c44 */
[----:B------:R-:W-:Y:S01]  /*14a0*/  IADD3 R5, P0, R5, 0x5, RZ ;  /* 0x0000000505057810 */ /* 0x000fe20007f1e0ff */
[----:B-1----:R-:W-:Y:S02]  /*14b0*/  IMMA.16832.S8.S8.SAT R28, R20.ROW, R26.COL, R28 ;  /* 0x0000001a141c7237 */ /* 0x002fe40000445c1c */
[----:B------:R-:W0:Y:S02]  /*14c0*/  LDGDEPBAR ;  /* 0x00000000000079af */ /* 0x000e240000000000 */
[----:B------:R-:W-:Y:S01]  /*14d0*/  IMAD.X R4, RZ, RZ, R4, P0 ;  /* 0x000000ffff047224 */ /* 0x000fe200000e0604 */
[----:B------:R-:W-:Y:S01]  /*14e0*/  ISETP.NE.U32.AND P0, PT, R5, 0xf0, PT ;  /* 0x000000f00500780c */ /* 0x000fe20003f05070 */
[----:B--2---:R-:W-:-:S03]  /*14f0*/  IMAD.X R49, RZ, RZ, R49, P2 ;  /* 0x000000ffff317224 */ /* 0x004fc600010e0631 */
[----:B------:R-:W-:Y:S01]  /*1500*/  ISETP.NE.AND.EX P0, PT, R4, RZ, PT, P0 ;  /* 0x000000ff0400720c */ /* 0x000fe20003f05300 */
[----:B------:R-:W-:-:S12]  /*1510*/  IMMA.16832.S8.S8.SAT R20, R20.ROW, R10.COL, R16 ;  /* 0x0000000a14147237 */ /* 0x000fd80000445c10 */
[----:B---3--:R-:W-:Y:S05]  /*1520*/  @P0 BRA `(.L_x_0) ;  /* 0xfffff2e000000947 */ /* 0x008fea000383ffff */
[----:B------:R-:W-:Y:S01]  /*1530*/  LOP3.LUT R45, R45, 0xc0, RZ, 0xc0, !PT ;  /* 0x000000c02d2d7812 */ /* 0x000fe200078ec0ff */
[C---:B------:R-:W-:Y:S01]  /*1540*/  IMAD.SHL.U32 R17, R0.reuse, 0x4, RZ ;  /* 0x0000000400117824 */ /* 0x040fe200078e00ff */
[----:B------:R-:W-:Y:S01]  /*1550*/  LOP3.LUT R4, R0, 0x10, RZ, 0xc0, !PT ;  /* 0x0000001000047812 */ /* 0x000fe200078ec0ff */
[----:B------:R-:W-:-:S04]  /*1560*/  DEPBAR.LE SB0, 0x0 ;  /* 0x000080000000791a */ /* 0x000fc80000000000 */
[----:B------:R-:W-:Y:S02]  /*1570*/  LOP3.LUT R45, R45, 0x6, R44, 0xf8, !PT ;  /* 0x000000062d2d7812 */ /* 0x000fe400078ef82c */
[----:B------:R-:W-:Y:S02]  /*1580*/  LOP3.LUT R5, R17, 0x3fc, RZ, 0xc0, !PT ;  /* 0x000003fc11057812 */ /* 0x000fe400078ec0ff */
[----:B------:R-:W-:Y:S01]  /*1590*/  SHF.R.U32.HI R8, RZ, 0x2, R0 ;  /* 0x00000002ff087819 */ /* 0x000fe20000011600 */
[----:B------:R-:W-:Y:S01]  /*15a0*/  IMAD R45, R4, 0x10, R45 ;  /* 0x00000010042d7824 */ /* 0x000fe200078e022d */
[----:B------:R-:W-:Y:S02]  /*15b0*/  LOP3.LUT R4, R5, 0x400, RZ, 0xfc, !PT ;  /* 0x0000040005047812 */ /* 0x000fe400078efcff */
[----:B------:R-:W-:Y:S01]  /*15c0*/  LOP3.LUT R2, R2, 0x3c, R17, 0xf8, !PT ;  /* 0x0000003c02027812 */ /* 0x000fe200078ef811 */
[----:B------:R-:W-:Y:S01]  /*15d0*/  IMAD R45, R46, 0x8, R45 ;  /* 0x000000082e2d7824 */ /* 0x000fe200078e022d */
[----:B------:R-:W-:Y:S01]  /*15e0*/  SHF.R.U32.HI R7, RZ, 0x2, R4 ;  /* 0x00000002ff077819 */ /* 0x000fe20000011604 */
[----:B------:R-:W-:Y:S01]  /*15f0*/  BAR.SYNC.DEFER_BLOCKING 0x0 ;  /* 0x0000000000007b1d */ /* 0x000fe20000010000 */
[----:B------:R-:W-:-:S02]  /*1600*/  ISETP.GE.AND P0, PT, R2, 0xc00, PT ;  /* 0x00000c000200780c */ /* 0x000fc40003f06270 */
[C---:B------:R-:W-:Y:S02]  /*1610*/  IADD3 R6, R45.reuse, 0x200, RZ ;  /* 0x000002002d067810 */ /* 0x040fe40007ffe0ff */
[----:B------:R-:W-:Y:S02]  /*1620*/  LOP3.LUT R4, R45, 0x18, R8, 0xf8, !PT ;  /* 0x000000182d047812 */ /* 0x000fe400078ef808 */
[----:B------:R-:W-:Y:S02]  /*1630*/  SHF.R.U32.HI R45, RZ, 0x2, R45 ;  /* 0x00000002ff2d7819 */ /* 0x000fe4000001162d */
[----:B------:R-:W-:Y:S02]  /*1640*/  SHF.R.U32.HI R6, RZ, 0x2, R6 ;  /* 0x00000002ff067819 */ /* 0x000fe40000011606 */
[----:B------:R-:W-:Y:S02]  /*1650*/  LOP3.LUT R10, R7, 0x1f0, RZ, 0xc0, !PT ;  /* 0x000001f0070a7812 */ /* 0x000fe400078ec0ff */
[----:B------:R-:W-:-:S02]  /*1660*/  LOP3.LUT R45, R45, 0x1fc, RZ, 0xc0, !PT ;  /* 0x000001fc2d2d7812 */ /* 0x000fc400078ec0ff */
[----:B------:R-:W-:Y:S01]  /*1670*/  LOP3.LUT R7, R6, 0x1f0, RZ, 0xc0, !PT ;  /* 0x000001f006077812 */ /* 0x000fe200078ec0ff */
[C---:B------:R-:W-:Y:S01]  /*1680*/  IMAD R24, R5.reuse, 0x4, R10 ;  /* 0x0000000405187824 */ /* 0x040fe200078e020a */
[----:B------:R-:W-:Y:S01]  /*1690*/  LOP3.LUT R8, R0, 0xf0, RZ, 0xc0, !PT ;  /* 0x000000f000087812 */ /* 0x000fe200078ec0ff */
[C---:B------:R-:W-:Y:S01]  /*16a0*/  IMAD R45, R4.reuse, 0x4, R45 ;  /* 0x00000004042d7824 */ /* 0x040fe200078e022d */
[----:B------:R-:W-:Y:S01]  /*16b0*/  SHF.R.U32.HI R0, RZ, 0x4, R0 ;  /* 0x00000004ff007819 */ /* 0x000fe20000011600 */
[----:B------:R-:W-:Y:S02]  /*16c0*/  IMAD R18, R4, 0x4, R7 ;  /* 0x0000000404127824 */ /* 0x000fe400078e0207 */
[----:B------:R-:W-:Y:S01]  /*16d0*/  IMAD R19, R5, 0x4, R8 ;  /* 0x0000000405137824 */ /* 0x000fe200078e0208 */
[----:B------:R-:W-:Y:S01]  /*16e0*/  SGXT.U32 R0, R0, 0x4 ;  /* 0x000000040000781a */ /* 0x000fe20000000000 */
[----:B------:R-:W-:Y:S03]  /*16f0*/  STS.64 [R45], R12 ;  /* 0x0000000c2d007388 */ /* 0x000fe60000000a00 */
[----:B------:R-:W-:Y:S01]  /*1700*/  LOP3.LUT R3, R0, R3, RZ, 0xfc, !PT ;  /* 0x0000000300037212 */ /* 0x000fe200078efcff */
[----:B------:R-:W-:Y:S03]  /*1710*/  STS.64 [R18+0x800], R14 ;  /* 0x0008000e12007388 */ /* 0x000fe60000000a00 */
[C---:B------:R-:W-:Y:S01]  /*1720*/  LOP3.LUT R0, R3.reuse, 0x20, RZ, 0xfc, !PT ;  /* 0x0000002003007812 */ /* 0x040fe200078efcff */
[----:B------:R-:W-:Y:S01]  /*1730*/  STS.64 [R45+0x80], R32 ;  /* 0x000080202d007388 */ /* 0x000fe20000000a00 */
[----:B------:R-:W-:-:S02]  /*1740*/  LOP3.LUT R16, R3, 0x10, RZ, 0xfc, !PT ;  /* 0x0000001003107812 */ /* 0x000fc400078efcff */
[----:B------:R-:W-:Y:S01]  /*1750*/  ISETP.LT.AND P3, PT, R0, 0x1010, !P0 ;  /* 0x000010100000780c */ /* 0x000fe20004761270 */
[----:B------:R-:W-:Y:S01]  /*1760*/  STS.64 [R18+0x880], R34 ;  /* 0x0008802212007388 */ /* 0x000fe20000000a00 */
[----:B------:R-:W-:-:S03]  /*1770*/  IMAD R0, R3, 0xc00, R2 ;  /* 0x00000c0003007824 */ /* 0x000fc600078e0202 */
[----:B------:R-:W-:Y:S01]  /*1780*/  BAR.SYNC.DEFER_BLOCKING 0x0 ;  /* 0x0000000000007b1d */ /* 0x000fe20000010000 */
[C---:B------:R-:W-:Y:S02]  /*1790*/  ISETP.LT.AND P1, PT, R3.reuse, 0x1010, !P0 ;  /* 0x000010100300780c */ /* 0x040fe40004721270 */
[----:B------:R-:W-:Y:S02]  /*17a0*/  LOP3.LUT R3, R3, 0x30, RZ, 0xfc, !PT ;  /* 0x0000003003037812 */ /* 0x000fe400078efcff */
[----:B------:R-:W-:Y:S02]  /*17b0*/  ISETP.LT.AND P2, PT, R16, 0x1010, !P0 ;  /* 0x000010101000780c */ /* 0x000fe40004741270 */
[----:B------:R-:W-:Y:S02]  /*17c0*/  ISETP.LT.AND P0, PT, R3, 0x1010, !P0 ;  /* 0x000010100300780c */ /* 0x000fe40004701270 */
[C---:B------:R-:W-:Y:S01]  /*17d0*/  IADD3 R16, R0.reuse, 0xc000, RZ ;  /* 0x0000c00000107810 */ /* 0x040fe20007ffe0ff */
[----:B------:R-:W1:Y:S04]  /*17e0*/  LDS.128 R8, [R19] ;  /* 0x0000000013087984 */ /* 0x000e680000000c00 */
[----:B------:R-:W2:Y:S04]  /*17f0*/  LDS.128 R4, [R24+0x1000] ;  /* 0x0010000018047984 */ /* 0x000ea80000000c00 */
[----:B------:R-:W-:Y:S06]  /*1800*/  BAR.SYNC.DEFER_BLOCKING 0x0 ;  /* 0x0000000000007b1d */ /* 0x000fec0000010000 */
[----:B------:R-:W-:Y:S04]  /*1810*/  STS.64 [R45], R28 ;  /* 0x0000001c2d007388 */ /* 0x000fe80000000a00 */
[----:B------:R-:W-:Y:S04]  /*1820*/  STS.64 [R18+0x800], R30 ;  /* 0x0008001e12007388 */ /* 0x000fe80000000a00 */
[----:B------:R3:W-:Y:S04]  /*1830*/  STS.64 [R45+0x80], R20 ;  /* 0x000080142d007388 */ /* 0x0007e80000000a00 */
[----:B------:R4:W-:Y:S04]  /*1840*/  STS.64 [R18+0x880], R22 ;  /* 0x0008801612007388 */ /* 0x0009e80000000a00 */
[----:B------:R-:W-:Y:S01]  /*1850*/  BAR.SYNC.DEFER_BLOCKING 0x0 ;  /* 0x0000000000007b1d */ /* 0x000fe20000010000 */
[----:B---3--:R-:W-:Y:S01]  /*1860*/  IMAD.MOV.U32 R21, RZ, RZ, 0x4 ;  /* 0x00000004ff157424 */ /* 0x008fe200078e00ff */
[----:B----4-:R-:W-:-:S03]  /*1870*/  IADD3 R18, R0, 0x18000, RZ ;  /* 0x0001800000127810 */ /* 0x010fc60007ffe0ff */
[----:B------:R-:W-:-:S04]  /*1880*/  IMAD.WIDE R2, R0, R21, c[0x0][0x170] ;  /* 0x00005c0000027625 */ /* 0x000fc800078e0215 */
[-C--:B------:R-:W-:Y:S01]  /*1890*/  IMAD.WIDE R16, R16, R21.reuse, c[0x0][0x170] ;  /* 0x00005c0010107625 */ /* 0x080fe200078e0215 */
[----:B------:R3:W4:Y:S04]  /*18a0*/  LDS.128 R12, [R19] ;  /* 0x00000000130c7984 */ /* 0x0007280000000c00 */
[----:B-1----:R1:W-:Y:S01]  /*18b0*/  @P1 STG.E.128 [R2.64], R8 ;  /* 0x0000000802001986 */ /* 0x0023e2000c101d04 */
[----:B---3--:R-:W-:-:S03]  /*18c0*/  IMAD.WIDE R18, R18, R21, c[0x0][0x170] ;  /* 0x00005c0012127625 */ /* 0x008fc600078e0215 */
[----:B--2---:R1:W-:Y:S04]  /*18d0*/  @P2 STG.E.128 [R16.64], R4 ;  /* 0x0000000410002986 */ /* 0x0043e8000c101d04 */
[----:B----4-:R1:W-:Y:S01]  /*18e0*/  @P3 STG.E.128 [R18.64], R12 ;  /* 0x0000000c12003986 */ /* 0x0103e2000c101d04 */
[----:B------:R-:W-:Y:S05]  /*18f0*/  @!P0 EXIT ;  /* 0x000000000000894d */ /* 0x000fea0003800000 */
[----:B------:R-:W2:Y:S01]  /*1900*/  LDS.128 R24, [R24+0x1000] ;  /* 0x0010000018187984 */ /* 0x000ea20000000c00 */
[----:B-1----:R-:W-:-:S05]  /*1910*/  IADD3 R2, R0, 0x24000, RZ ;  /* 0x0002400000027810 */ /* 0x002fca0007ffe0ff */
[----:B------:R-:W-:-:S05]  /*1920*/  IMAD.WIDE R2, R2, R21, c[0x0][0x170] ;  /* 0x00005c0002027625 */ /* 0x000fca00078e0215 */
[----:B--2---:R-:W-:Y:S01]  /*1930*/  STG.E.128 [R2.64], R24 ;  /* 0x0000001802007986 */ /* 0x004fe2000c101d04 */
[----:B------:R-:W-:Y:S05]  /*1940*/  EXIT ;  /* 0x000000000000794d */ /* 0x000fea0003800000 */
.L_x_1:
[----:B------:R-:W-:-:S00]  /*1950*/  BRA `(.L_x_1) ;  /* 0xfffffff000007947 */ /* 0x000fc0000383ffff */
[----:B------:R-:W-:-:S00]  /*1960*/  NOP ;  /* 0x0000000000007918 */ /* 0x000fc00000000000 */
        /* <DEDUP_REMOVED lines=9> */
.L_x_2:


//--------------------- .nv.shared.triton_mm      --------------------------
	.section	.nv.shared.triton_mm,"aw",@nobits
	.sectionflags	@""
	.align	16
